//
// Generated by NVIDIA NVVM Compiler
//
// Compiler Build ID: CL-36424714
// Cuda compilation tools, release 13.0, V13.0.88
// Based on NVVM 20.0.0
//

.version 9.0
.target sm_100
.address_size 64

	// .globl	Run

.visible .entry Run(
	.param .u32 Run_param_0,
	.param .u64 .ptr .align 1 Run_param_1,
	.param .u64 .ptr .align 1 Run_param_2,
	.param .f32 Run_param_3
)
{
	.reg .pred 	%p<3>;
	.reg .b32 	%r<8>;
	.reg .b32 	%f<18>;
	.reg .b64 	%rd<9>;

	ld.param.u32 	%r2, [Run_param_0];
	ld.param.u64 	%rd1, [Run_param_1];
	ld.param.u64 	%rd2, [Run_param_2];
	ld.param.f32 	%f4, [Run_param_3];
	mov.u32 	%r3, %ctaid.x;
	mov.u32 	%r4, %ntid.x;
	mov.u32 	%r5, %tid.x;
	mad.lo.s32 	%r1, %r3, %r4, %r5;
	setp.ge.s32 	%p1, %r1, %r2;
	@%p1 bra 	$L__BB0_4;
	cvta.to.global.u64 	%rd3, %rd1;
	mul.wide.s32 	%rd4, %r1, 4;
	add.s64 	%rd5, %rd3, %rd4;
	ld.global.nc.f32 	%f17, [%rd5];
	setp.gt.f32 	%p2, %f17, 0f00000000;
	@%p2 bra 	$L__BB0_3;
	fma.rn.f32 	%f5, %f17, 0f3BBB989D, 0f3F000000;
	cvt.sat.f32.f32 	%f6, %f5;
	mov.f32 	%f7, 0f4B400001;
	mov.f32 	%f8, 0f437C0000;
	fma.rm.f32 	%f9, %f6, %f8, %f7;
	add.f32 	%f10, %f9, 0fCB40007F;
	neg.f32 	%f11, %f10;
	fma.rn.f32 	%f12, %f17, 0f3FB8AA3B, %f11;
	fma.rn.f32 	%f13, %f17, 0f32A57060, %f12;
	mov.b32 	%r6, %f9;
	shl.b32 	%r7, %r6, 23;
	mov.b32 	%f14, %r7;
	ex2.approx.ftz.f32 	%f15, %f13;
	fma.rn.f32 	%f16, %f15, %f14, 0fBF800000;
	mul.f32 	%f17, %f4, %f16;
$L__BB0_3:
	cvta.to.global.u64 	%rd6, %rd2;
	add.s64 	%rd8, %rd6, %rd4;
	st.global.f32 	[%rd8], %f17;
$L__BB0_4:
	ret;

}


// ===== COMPILED SASS (sm_100) =====

	.target	sm_100

	.elftype	@"ET_EXEC"


//--------------------- .note.nv.tkinfo           --------------------------
	.section	.note.nv.tkinfo,"",@"SHT_NOTE"
	.sectionflags	@"SHF_NOTE_NV_TKINFO"
	.tkinfo
        /*0018*/ 	.word	0x00000002
        /*0030*/ 	.string	""
        /*0030*/ 	.string	"ptxas"
        /*0030*/ 	.string	"Cuda compilation tools, release 13.0, V13.0.88"
        /*0030*/ 	.string	"Build cuda_13.0.r13.0/compiler.36424714_0"
        /*0030*/ 	.string	"-arch sm_100 -m 64 "



//--------------------- .note.nv.cuinfo           --------------------------
	.section	.note.nv.cuinfo,"",@"SHT_NOTE"
	.sectionflags	@"SHF_NOTE_NV_CUINFO"
        /*0018*/ 	.short	0x0002
        /*001a*/ 	.short	0x0064
        /*001c*/ 	.short	0x0082
	.zero		2


//--------------------- .nv.info                  --------------------------
	.section	.nv.info,"",@"SHT_CUDA_INFO"
	.align	4


	//----- nvinfo : EIATTR_REGCOUNT
	.align		4
        /*0000*/ 	.byte	0x04, 0x2f
        /*0002*/ 	.short	(.L_1 - .L_0)
	.align		4
.L_0:
        /*0004*/ 	.word	index@(Run)
        /*0008*/ 	.word	0x0000000a


	//----- nvinfo : EIATTR_FRAME_SIZE
	.align		4
.L_1:
        /*000c*/ 	.byte	0x04, 0x11
        /*000e*/ 	.short	(.L_3 - .L_2)
	.align		4
.L_2:
        /*0010*/ 	.word	index@(Run)
        /*0014*/ 	.word	0x00000000


	//----- nvinfo : EIATTR_MIN_STACK_SIZE
	.align		4
.L_3:
        /*0018*/ 	.byte	0x04, 0x12
        /*001a*/ 	.short	(.L_5 - .L_4)
	.align		4
.L_4:
        /*001c*/ 	.word	index@(Run)
        /*0020*/ 	.word	0x00000000
.L_5:


//--------------------- .nv.compat                --------------------------
	.section	.nv.compat,"",@"SHT_CUDA_COMPAT_INFO"
	.align	4
        /*0000*/ 	.byte	0x02, 0x09, 0x00, 0x00, 0x02, 0x02, 0x01, 0x00, 0x02, 0x05, 0x05, 0x00, 0x03, 0x07, 0x01, 0x01
        /*0010*/ 	.byte	0x02, 0x03, 0x00, 0x00, 0x02, 0x06, 0x01, 0x00, 0x04, 0x0b, 0x08, 0x00, 0x09, 0x00, 0x00, 0x00
        /*0020*/ 	.byte	0x00, 0x00, 0x00, 0x00


//--------------------- .nv.info.Run              --------------------------
	.section	.nv.info.Run,"",@"SHT_CUDA_INFO"
	.sectionflags	@""
	.align	4


	//----- nvinfo : EIATTR_CUDA_API_VERSION
	.align		4
        /*0000*/ 	.byte	0x04, 0x37
        /*0002*/ 	.short	(.L_7 - .L_6)
.L_6:
        /*0004*/ 	.word	0x00000082


	//----- nvinfo : EIATTR_KPARAM_INFO
	.align		4
.L_7:
        /*0008*/ 	.byte	0x04, 0x17
        /*000a*/ 	.short	(.L_9 - .L_8)
.L_8:
        /*000c*/ 	.word	0x00000000
        /*0010*/ 	.short	0x0003
        /*0012*/ 	.short	0x0018
        /*0014*/ 	.byte	0x00, 0xf0, 0x11, 0x00


	//----- nvinfo : EIATTR_KPARAM_INFO
	.align		4
.L_9:
        /*0018*/ 	.byte	0x04, 0x17
        /*001a*/ 	.short	(.L_11 - .L_10)
.L_10:
        /*001c*/ 	.word	0x00000000
        /*0020*/ 	.short	0x0002
        /*0022*/ 	.short	0x0010
        /*0024*/ 	.byte	0x00, 0xf5, 0x21, 0x00


	//----- nvinfo : EIATTR_KPARAM_INFO
	.align		4
.L_11:
        /*0028*/ 	.byte	0x04, 0x17
        /*002a*/ 	.short	(.L_13 - .L_12)
.L_12:
        /*002c*/ 	.word	0x00000000
        /*0030*/ 	.short	0x0001
        /*0032*/ 	.short	0x0008
        /*0034*/ 	.byte	0x00, 0xf5, 0x21, 0x00


	//----- nvinfo : EIATTR_KPARAM_INFO
	.align		4
.L_13:
        /*0038*/ 	.byte	0x04, 0x17
        /*003a*/ 	.short	(.L_15 - .L_14)
.L_14:
        /*003c*/ 	.word	0x00000000
        /*0040*/ 	.short	0x0000
        /*0042*/ 	.short	0x0000
        /*0044*/ 	.byte	0x00, 0xf0, 0x11, 0x00


	//----- nvinfo : EIATTR_SPARSE_MMA_MASK
	.align		4
.L_15:
        /*0048*/ 	.byte	0x03, 0x50
        /*004a*/ 	.short	0x0000


	//----- nvinfo : EIATTR_MAXREG_COUNT
	.align		4
        /*004c*/ 	.byte	0x03, 0x1b
        /*004e*/ 	.short	0x00ff


	//----- nvinfo : EIATTR_MERCURY_ISA_VERSION
	.align		4
        /*0050*/ 	.byte	0x03, 0x5f
        /*0052*/ 	.short	0x0101


	//----- nvinfo : EIATTR_VRC_CTA_INIT_COUNT
	.align		4
        /*0054*/ 	.byte	0x02, 0x4a
	.zero		1
	.zero		1


	//----- nvinfo : EIATTR_EXIT_INSTR_OFFSETS
	.align		4
        /*0058*/ 	.byte	0x04, 0x1c
        /*005a*/ 	.short	(.L_17 - .L_16)


	//   ....[0]....
.L_16:
        /*005c*/ 	.word	0x00000070


	//   ....[1]....
        /*0060*/ 	.word	0x000001f0


	//----- nvinfo : EIATTR_CRS_STACK_SIZE
	.align		4
.L_17:
        /*0064*/ 	.byte	0x04, 0x1e
        /*0066*/ 	.short	(.L_19 - .L_18)
.L_18:
        /*0068*/ 	.word	0x00000000


	//----- nvinfo : EIATTR_CBANK_PARAM_SIZE
	.align		4
.L_19:
        /*006c*/ 	.byte	0x03, 0x19
        /*006e*/ 	.short	0x001c


	//----- nvinfo : EIATTR_PARAM_CBANK
	.align		4
        /*0070*/ 	.byte	0x04, 0x0a
        /*0072*/ 	.short	(.L_21 - .L_20)
	.align		4
.L_20:
        /*0074*/ 	.word	index@(.nv.constant0.Run)
        /*0078*/ 	.short	0x0380
        /*007a*/ 	.short	0x001c


	//----- nvinfo : EIATTR_SW_WAR
	.align		4
.L_21:
        /*007c*/ 	.byte	0x04, 0x36
        /*007e*/ 	.short	(.L_23 - .L_22)
.L_22:
        /*0080*/ 	.word	0x00000008
.L_23:


//--------------------- .nv.callgraph             --------------------------
	.section	.nv.callgraph,"",@"SHT_CUDA_CALLGRAPH"
	.align	4
	.sectionentsize	8
	.align		4
        /*0000*/ 	.word	0x00000000
	.align		4
        /*0004*/ 	.word	0xffffffff
	.align		4
        /*0008*/ 	.word	0x00000000
	.align		4
        /*000c*/ 	.word	0xfffffffe
	.align		4
        /*0010*/ 	.word	0x00000000
	.align		4
        /*0014*/ 	.word	0xfffffffd
	.align		4
        /*0018*/ 	.word	0x00000000
	.align		4
        /*001c*/ 	.word	0xfffffffc


//--------------------- .text.Run                 --------------------------
	.section	.text.Run,"ax",@progbits
	.align	128
        .global         Run
        .type           Run,@function
        .size           Run,(.L_x_3 - Run)
        .other          Run,@"STO_CUDA_ENTRY STV_DEFAULT"
Run:
.text.Run:
[----:B------:R-:W-:Y:S01]  /*0000*/  LDC R1, c[0x0][0x37c] ;  /* 0x0000df00ff017b82 */ /* 0x000fe20000000800 */
[----:B------:R-:W0:Y:S07]  /*0010*/  S2R R0, SR_TID.X ;  /* 0x0000000000007919 */ /* 0x000e2e0000002100 */
[----:B------:R-:W0:Y:S01]  /*0020*/  S2UR UR4, SR_CTAID.X ;  /* 0x00000000000479c3 */ /* 0x000e220000002500 */
[----:B------:R-:W1:Y:S07]  /*0030*/  LDCU UR5, c[0x0][0x380] ;  /* 0x00007000ff0577ac */ /* 0x000e6e0008000800 */
[----:B------:R-:W0:Y:S02]  /*0040*/  LDC R7, c[0x0][0x360] ;  /* 0x0000d800ff077b82 */ /* 0x000e240000000800 */
[----:B0-----:R-:W-:-:S05]  /*0050*/  IMAD R7, R7, UR4, R0 ;  /* 0x0000000407077c24 */ /* 0x001fca000f8e0200 */
[----:B-1----:R-:W-:-:S13]  /*0060*/  ISETP.GE.AND P0, PT, R7, UR5, PT ;  /* 0x0000000507007c0c */ /* 0x002fda000bf06270 */
[----:B------:R-:W-:Y:S05]  /*0070*/  @P0 EXIT ;  /* 0x000000000000094d */ /* 0x000fea0003800000 */
[----:B------:R-:W0:Y:S01]  /*0080*/  LDC.64 R2, c[0x0][0x388] ;  /* 0x0000e200ff027b82 */ /* 0x000e220000000a00 */
[----:B------:R-:W1:Y:S07]  /*0090*/  LDCU.64 UR4, c[0x0][0x358] ;  /* 0x00006b00ff0477ac */ /* 0x000e6e0008000a00 */
[----:B------:R-:W2:Y:S01]  /*00a0*/  LDC.64 R4, c[0x0][0x390] ;  /* 0x0000e400ff047b82 */ /* 0x000ea20000000a00 */
[----:B0-----:R-:W-:-:S06]  /*00b0*/  IMAD.WIDE R2, R7, 0x4, R2 ;  /* 0x0000000407027825 */ /* 0x001fcc00078e0202 */
[----:B-1----:R-:W3:Y:S01]  /*00c0*/  LDG.E.CONSTANT R3, desc[UR4][R2.64] ;  /* 0x0000000402037981 */ /* 0x002ee2000c1e9900 */
[----:B------:R-:W-:Y:S01]  /*00d0*/  BSSY.RECONVERGENT B0, `(.L_x_0) ;  /* 0x0000010000007945 */ /* 0x000fe20003800200 */
[----:B--2---:R-:W-:Y:S01]  /*00e0*/  IMAD.WIDE R4, R7, 0x4, R4 ;  /* 0x0000000407047825 */ /* 0x004fe200078e0204 */
[----:B---3--:R-:W-:-:S13]  /*00f0*/  FSETP.GT.AND P0, PT, R3, RZ, PT ;  /* 0x000000ff0300720b */ /* 0x008fda0003f04000 */
[----:B------:R-:W-:Y:S05]  /*0100*/  @P0 BRA `(.L_x_1) ;  /* 0x0000000000300947 */ /* 0x000fea0003800000 */
[----:B------:R-:W-:Y:S01]  /*0110*/  HFMA2 R0, -RZ, RZ, 0.96630859375, -0.0022525787353515625 ;  /* 0x3bbb989dff007431 */ /* 0x000fe200000001ff */
[----:B------:R-:W-:Y:S01]  /*0120*/  MOV R7, 0x437c0000 ;  /* 0x437c000000077802 */ /* 0x000fe20000000f00 */
[----:B------:R-:W0:Y:S03]  /*0130*/  LDCU UR6, c[0x0][0x398] ;  /* 0x00007300ff0677ac */ /* 0x000e260008000800 */
[----:B------:R-:W-:-:S04]  /*0140*/  FFMA.SAT R0, R3, R0, 0.5 ;  /* 0x3f00000003007423 */ /* 0x000fc80000002000 */
[----:B------:R-:W-:-:S04]  /*0150*/  FFMA.RM R0, R0, R7, 12582913 ;  /* 0x4b40000100007423 */ /* 0x000fc80000004007 */
[C---:B------:R-:W-:Y:S01]  /*0160*/  FADD R2, R0.reuse, -12583039 ;  /* 0xcb40007f00027421 */ /* 0x040fe20000000000 */
[----:B------:R-:W-:-:S03]  /*0170*/  SHF.L.U32 R0, R0, 0x17, RZ ;  /* 0x0000001700007819 */ /* 0x000fc600000006ff */
[----:B------:R-:W-:-:S04]  /*0180*/  FFMA R2, R3, 1.4426950216293334961, -R2 ;  /* 0x3fb8aa3b03027823 */ /* 0x000fc80000000802 */
[----:B------:R-:W-:-:S04]  /*0190*/  FFMA R2, R3, 1.925963033500011079e-08, R2 ;  /* 0x32a5706003027823 */ /* 0x000fc80000000002 */
[----:B------:R-:W1:Y:S02]  /*01a0*/  MUFU.EX2 R3, R2 ;  /* 0x0000000200037308 */ /* 0x000e640000000800 */
[----:B-1----:R-:W-:-:S04]  /*01b0*/  FFMA R3, R0, R3, -1 ;  /* 0xbf80000000037423 */ /* 0x002fc80000000003 */
[----:B0-----:R-:W-:-:S07]  /*01c0*/  FMUL R3, R3, UR6 ;  /* 0x0000000603037c20 */ /* 0x001fce0008400000 */
.L_x_1:
[----:B------:R-:W-:Y:S05]  /*01d0*/  BSYNC.RECONVERGENT B0 ;  /* 0x0000000000007941 */ /* 0x000fea0003800200 */
.L_x_0:
[----:B------:R-:W-:Y:S01]  /*01e0*/  STG.E desc[UR4][R4.64], R3 ;  /* 0x0000000304007986 */ /* 0x000fe2000c101904 */
[----:B------:R-:W-:Y:S05]  /*01f0*/  EXIT ;  /* 0x000000000000794d */ /* 0x000fea0003800000 */
.L_x_2:
[----:B------:R-:W-:-:S00]  /*0200*/  BRA `(.L_x_2) ;  /* 0xfffffffc00fc7947 */ /* 0x000fc0000383ffff */
[----:B------:R-:W-:-:S00]  /*0210*/  NOP ;  /* 0x0000000000007918 */ /* 0x000fc00000000000 */
        /* <DEDUP_REMOVED lines=14> */
.L_x_3:


//--------------------- .nv.shared.reserved.0     --------------------------
	.section	.nv.shared.reserved.0,"aw",@nobits
	.weak		__nv_reservedSMEM_offset_0_alias
	.size		__nv_reservedSMEM_offset_0_alias, 0, 64
	.other		__nv_reservedSMEM_offset_0_alias,@"STO_CUDA_RESERVED_SHARED STV_DEFAULT"
__nv_reservedSMEM_offset_0_alias:
	.zero		0
	.zero		64


//--------------------- .nv.constant0.Run         --------------------------
	.section	.nv.constant0.Run,"a",@progbits
	.sectionflags	@""
	.align	4
.nv.constant0.Run:
	.zero		924


//--------------------- SYMBOLS --------------------------

	.type		.nv.reservedSmem.offset0,@object
	.size		.nv.reservedSmem.offset0,0x4
